//
// Generated by NVIDIA NVVM Compiler
//
// Compiler Build ID: CL-36424714
// Cuda compilation tools, release 13.0, V13.0.88
// Based on NVVM 20.0.0
//

.version 9.0
.target sm_100
.address_size 64

	// .globl	reduce_float
.extern .shared .align 16 .b8 sdata[];

.visible .entry reduce_float(
	.param .u64 .ptr .align 1 reduce_float_param_0,
	.param .u64 .ptr .align 1 reduce_float_param_1,
	.param .u32 reduce_float_param_2,
	.param .u32 reduce_float_param_3
)
{
	.reg .pred 	%p<9>;
	.reg .b32 	%r<8>;
	.reg .b32 	%f<30>;
	.reg .b64 	%rd<9>;

	ld.param.u64 	%rd2, [reduce_float_param_0];
	ld.param.u64 	%rd1, [reduce_float_param_1];
	cvta.to.global.u64 	%rd3, %rd2;
	mov.u32 	%r1, %tid.x;
	mov.u32 	%r2, %ctaid.x;
	shl.b32 	%r4, %r2, 7;
	add.s32 	%r5, %r4, %r1;
	mul.wide.s32 	%rd4, %r5, 4;
	add.s64 	%rd5, %rd3, %rd4;
	ld.global.f32 	%f24, [%rd5];
	shl.b32 	%r6, %r1, 2;
	mov.u32 	%r7, sdata;
	add.s32 	%r3, %r7, %r6;
	st.shared.f32 	[%r3], %f24;
	bar.sync 	0;
	bar.sync 	0;
	bar.sync 	0;
	setp.gt.u32 	%p1, %r1, 63;
	@%p1 bra 	$L__BB0_2;
	ld.shared.f32 	%f16, [%r3+256];
	add.f32 	%f24, %f24, %f16;
	st.shared.f32 	[%r3], %f24;
$L__BB0_2:
	bar.sync 	0;
	setp.gt.u32 	%p2, %r1, 31;
	@%p2 bra 	$L__BB0_4;
	ld.shared.f32 	%f17, [%r3+128];
	add.f32 	%f24, %f24, %f17;
	st.shared.f32 	[%r3], %f24;
$L__BB0_4:
	bar.sync 	0;
	setp.gt.u32 	%p3, %r1, 15;
	@%p3 bra 	$L__BB0_6;
	ld.shared.f32 	%f18, [%r3+64];
	add.f32 	%f24, %f24, %f18;
	st.shared.f32 	[%r3], %f24;
$L__BB0_6:
	bar.sync 	0;
	setp.gt.u32 	%p4, %r1, 7;
	@%p4 bra 	$L__BB0_8;
	ld.shared.f32 	%f19, [%r3+32];
	add.f32 	%f24, %f24, %f19;
	st.shared.f32 	[%r3], %f24;
$L__BB0_8:
	bar.sync 	0;
	setp.gt.u32 	%p5, %r1, 3;
	@%p5 bra 	$L__BB0_10;
	ld.shared.f32 	%f20, [%r3+16];
	add.f32 	%f24, %f24, %f20;
	st.shared.f32 	[%r3], %f24;
$L__BB0_10:
	bar.sync 	0;
	setp.gt.u32 	%p6, %r1, 1;
	@%p6 bra 	$L__BB0_12;
	ld.shared.f32 	%f21, [%r3+8];
	add.f32 	%f24, %f24, %f21;
	st.shared.f32 	[%r3], %f24;
$L__BB0_12:
	bar.sync 	0;
	setp.ne.s32 	%p7, %r1, 0;
	@%p7 bra 	$L__BB0_14;
	ld.shared.f32 	%f22, [sdata+4];
	add.f32 	%f24, %f24, %f22;
	st.shared.f32 	[sdata], %f24;
$L__BB0_14:
	setp.ne.s32 	%p8, %r1, 0;
	bar.sync 	0;
	@%p8 bra 	$L__BB0_16;
	cvta.to.global.u64 	%rd6, %rd1;
	mul.wide.u32 	%rd7, %r2, 4;
	add.s64 	%rd8, %rd6, %rd7;
	st.global.f32 	[%rd8], %f24;
$L__BB0_16:
	ret;

}


// ===== COMPILED SASS (sm_100) =====

	.target	sm_100

	.elftype	@"ET_EXEC"


//--------------------- .note.nv.tkinfo           --------------------------
	.section	.note.nv.tkinfo,"",@"SHT_NOTE"
	.sectionflags	@"SHF_NOTE_NV_TKINFO"
	.tkinfo
        /*0018*/ 	.word	0x00000002
        /*0030*/ 	.string	""
        /*0030*/ 	.string	"ptxas"
        /*0030*/ 	.string	"Cuda compilation tools, release 13.0, V13.0.88"
        /*0030*/ 	.string	"Build cuda_13.0.r13.0/compiler.36424714_0"
        /*0030*/ 	.string	"-arch sm_100 -m 64 "



//--------------------- .note.nv.cuinfo           --------------------------
	.section	.note.nv.cuinfo,"",@"SHT_NOTE"
	.sectionflags	@"SHF_NOTE_NV_CUINFO"
        /*0018*/ 	.short	0x0002
        /*001a*/ 	.short	0x0064
        /*001c*/ 	.short	0x0082
	.zero		2


//--------------------- .nv.info                  --------------------------
	.section	.nv.info,"",@"SHT_CUDA_INFO"
	.align	4


	//----- nvinfo : EIATTR_REGCOUNT
	.align		4
        /*0000*/ 	.byte	0x04, 0x2f
        /*0002*/ 	.short	(.L_1 - .L_0)
	.align		4
.L_0:
        /*0004*/ 	.word	index@(reduce_float)
        /*0008*/ 	.word	0x0000000a


	//----- nvinfo : EIATTR_FRAME_SIZE
	.align		4
.L_1:
        /*000c*/ 	.byte	0x04, 0x11
        /*000e*/ 	.short	(.L_3 - .L_2)
	.align		4
.L_2:
        /*0010*/ 	.word	index@(reduce_float)
        /*0014*/ 	.word	0x00000000


	//----- nvinfo : EIATTR_MIN_STACK_SIZE
	.align		4
.L_3:
        /*0018*/ 	.byte	0x04, 0x12
        /*001a*/ 	.short	(.L_5 - .L_4)
	.align		4
.L_4:
        /*001c*/ 	.word	index@(reduce_float)
        /*0020*/ 	.word	0x00000000
.L_5:


//--------------------- .nv.compat                --------------------------
	.section	.nv.compat,"",@"SHT_CUDA_COMPAT_INFO"
	.align	4
        /*0000*/ 	.byte	0x02, 0x09, 0x00, 0x00, 0x02, 0x02, 0x01, 0x00, 0x02, 0x05, 0x05, 0x00, 0x03, 0x07, 0x01, 0x01
        /*0010*/ 	.byte	0x02, 0x03, 0x00, 0x00, 0x02, 0x06, 0x01, 0x00, 0x04, 0x0b, 0x08, 0x00, 0x09, 0x00, 0x00, 0x00
        /*0020*/ 	.byte	0x00, 0x00, 0x00, 0x00


//--------------------- .nv.info.reduce_float     --------------------------
	.section	.nv.info.reduce_float,"",@"SHT_CUDA_INFO"
	.sectionflags	@""
	.align	4


	//----- nvinfo : EIATTR_CUDA_API_VERSION
	.align		4
        /*0000*/ 	.byte	0x04, 0x37
        /*0002*/ 	.short	(.L_7 - .L_6)
.L_6:
        /*0004*/ 	.word	0x00000082


	//----- nvinfo : EIATTR_KPARAM_INFO
	.align		4
.L_7:
        /*0008*/ 	.byte	0x04, 0x17
        /*000a*/ 	.short	(.L_9 - .L_8)
.L_8:
        /*000c*/ 	.word	0x00000000
        /*0010*/ 	.short	0x0003
        /*0012*/ 	.short	0x0014
        /*0014*/ 	.byte	0x00, 0xf0, 0x11, 0x00


	//----- nvinfo : EIATTR_KPARAM_INFO
	.align		4
.L_9:
        /*0018*/ 	.byte	0x04, 0x17
        /*001a*/ 	.short	(.L_11 - .L_10)
.L_10:
        /*001c*/ 	.word	0x00000000
        /*0020*/ 	.short	0x0002
        /*0022*/ 	.short	0x0010
        /*0024*/ 	.byte	0x00, 0xf0, 0x11, 0x00


	//----- nvinfo : EIATTR_KPARAM_INFO
	.align		4
.L_11:
        /*0028*/ 	.byte	0x04, 0x17
        /*002a*/ 	.short	(.L_13 - .L_12)
.L_12:
        /*002c*/ 	.word	0x00000000
        /*0030*/ 	.short	0x0001
        /*0032*/ 	.short	0x0008
        /*0034*/ 	.byte	0x00, 0xf5, 0x21, 0x00


	//----- nvinfo : EIATTR_KPARAM_INFO
	.align		4
.L_13:
        /*0038*/ 	.byte	0x04, 0x17
        /*003a*/ 	.short	(.L_15 - .L_14)
.L_14:
        /*003c*/ 	.word	0x00000000
        /*0040*/ 	.short	0x0000
        /*0042*/ 	.short	0x0000
        /*0044*/ 	.byte	0x00, 0xf5, 0x21, 0x00


	//----- nvinfo : EIATTR_SPARSE_MMA_MASK
	.align		4
.L_15:
        /*0048*/ 	.byte	0x03, 0x50
        /*004a*/ 	.short	0x0000


	//----- nvinfo : EIATTR_MAXREG_COUNT
	.align		4
        /*004c*/ 	.byte	0x03, 0x1b
        /*004e*/ 	.short	0x00ff


	//----- nvinfo : EIATTR_NUM_BARRIERS
	.align		4
        /*0050*/ 	.byte	0x02, 0x4c
        /*0052*/ 	.byte	0x01
	.zero		1


	//----- nvinfo : EIATTR_MERCURY_ISA_VERSION
	.align		4
        /*0054*/ 	.byte	0x03, 0x5f
        /*0056*/ 	.short	0x0101


	//----- nvinfo : EIATTR_VRC_CTA_INIT_COUNT
	.align		4
        /*0058*/ 	.byte	0x02, 0x4a
	.zero		1
	.zero		1


	//----- nvinfo : EIATTR_EXIT_INSTR_OFFSETS
	.align		4
        /*005c*/ 	.byte	0x04, 0x1c
        /*005e*/ 	.short	(.L_17 - .L_16)


	//   ....[0]....
.L_16:
        /*0060*/ 	.word	0x00000330


	//   ....[1]....
        /*0064*/ 	.word	0x00000370


	//----- nvinfo : EIATTR_CBANK_PARAM_SIZE
	.align		4
.L_17:
        /*0068*/ 	.byte	0x03, 0x19
        /*006a*/ 	.short	0x0018


	//----- nvinfo : EIATTR_PARAM_CBANK
	.align		4
        /*006c*/ 	.byte	0x04, 0x0a
        /*006e*/ 	.short	(.L_19 - .L_18)
	.align		4
.L_18:
        /*0070*/ 	.word	index@(.nv.constant0.reduce_float)
        /*0074*/ 	.short	0x0380
        /*0076*/ 	.short	0x0018


	//----- nvinfo : EIATTR_SW_WAR
	.align		4
.L_19:
        /*0078*/ 	.byte	0x04, 0x36
        /*007a*/ 	.short	(.L_21 - .L_20)
.L_20:
        /*007c*/ 	.word	0x00000008
.L_21:


//--------------------- .nv.callgraph             --------------------------
	.section	.nv.callgraph,"",@"SHT_CUDA_CALLGRAPH"
	.align	4
	.sectionentsize	8
	.align		4
        /*0000*/ 	.word	0x00000000
	.align		4
        /*0004*/ 	.word	0xffffffff
	.align		4
        /*0008*/ 	.word	0x00000000
	.align		4
        /*000c*/ 	.word	0xfffffffe
	.align		4
        /*0010*/ 	.word	0x00000000
	.align		4
        /*0014*/ 	.word	0xfffffffd
	.align		4
        /*0018*/ 	.word	0x00000000
	.align		4
        /*001c*/ 	.word	0xfffffffc


//--------------------- .text.reduce_float        --------------------------
	.section	.text.reduce_float,"ax",@progbits
	.align	128
        .global         reduce_float
        .type           reduce_float,@function
        .size           reduce_float,(.L_x_1 - reduce_float)
        .other          reduce_float,@"STO_CUDA_ENTRY STV_DEFAULT"
reduce_float:
.text.reduce_float:
[----:B------:R-:W-:Y:S01]  /*0000*/  LDC R1, c[0x0][0x37c] ;  /* 0x0000df00ff017b82 */ /* 0x000fe20000000800 */
[----:B------:R-:W0:Y:S07]  /*0010*/  S2R R6, SR_TID.X ;  /* 0x0000000000067919 */ /* 0x000e2e0000002100 */
[----:B------:R-:W1:Y:S01]  /*0020*/  LDC.64 R2, c[0x0][0x380] ;  /* 0x0000e000ff027b82 */ /* 0x000e620000000a00 */
[----:B------:R-:W2:Y:S01]  /*0030*/  LDCU.64 UR6, c[0x0][0x358] ;  /* 0x00006b00ff0677ac */ /* 0x000ea20008000a00 */
[----:B------:R-:W0:Y:S02]  /*0040*/  S2R R7, SR_CTAID.X ;  /* 0x0000000000077919 */ /* 0x000e240000002500 */
[----:B0-----:R-:W-:-:S05]  /*0050*/  LEA R5, R7, R6, 0x7 ;  /* 0x0000000607057211 */ /* 0x001fca00078e38ff */
[----:B-1----:R-:W-:-:S05]  /*0060*/  IMAD.WIDE R2, R5, 0x4, R2 ;  /* 0x0000000405027825 */ /* 0x002fca00078e0202 */
[----:B--2---:R-:W2:Y:S01]  /*0070*/  LDG.E R5, desc[UR6][R2.64] ;  /* 0x0000000602057981 */ /* 0x004ea2000c1e1900 */
[----:B------:R-:W0:Y:S01]  /*0080*/  S2UR UR5, SR_CgaCtaId ;  /* 0x00000000000579c3 */ /* 0x000e220000008800 */
[----:B------:R-:W-:Y:S01]  /*0090*/  UMOV UR4, 0x400 ;  /* 0x0000040000047882 */ /* 0x000fe20000000000 */
[C---:B------:R-:W-:Y:S02]  /*00a0*/  ISETP.GT.U32.AND P1, PT, R6.reuse, 0x3f, PT ;  /* 0x0000003f0600780c */ /* 0x040fe40003f24070 */
[----:B------:R-:W-:Y:S01]  /*00b0*/  ISETP.GT.U32.AND P0, PT, R6, 0x1f, PT ;  /* 0x0000001f0600780c */ /* 0x000fe20003f04070 */
[----:B0-----:R-:W-:-:S06]  /*00c0*/  ULEA UR4, UR5, UR4, 0x18 ;  /* 0x0000000405047291 */ /* 0x001fcc000f8ec0ff */
[----:B------:R-:W-:-:S05]  /*00d0*/  LEA R0, R6, UR4, 0x2 ;  /* 0x0000000406007c11 */ /* 0x000fca000f8e10ff */
[----:B--2---:R-:W-:Y:S01]  /*00e0*/  STS [R0], R5 ;  /* 0x0000000500007388 */ /* 0x004fe20000000800 */
[----:B------:R-:W-:Y:S08]  /*00f0*/  BAR.SYNC.DEFER_BLOCKING 0x0 ;  /* 0x0000000000007b1d */ /* 0x000ff00000010000 */
[----:B------:R-:W-:Y:S08]  /*0100*/  BAR.SYNC.DEFER_BLOCKING 0x0 ;  /* 0x0000000000007b1d */ /* 0x000ff00000010000 */
[----:B------:R-:W-:Y:S06]  /*0110*/  BAR.SYNC.DEFER_BLOCKING 0x0 ;  /* 0x0000000000007b1d */ /* 0x000fec0000010000 */
[----:B------:R-:W0:Y:S02]  /*0120*/  @!P1 LDS R4, [R0+0x100] ;  /* 0x0001000000049984 */ /* 0x000e240000000800 */
[----:B0-----:R-:W-:-:S05]  /*0130*/  @!P1 FADD R5, R5, R4 ;  /* 0x0000000405059221 */ /* 0x001fca0000000000 */
[----:B------:R-:W-:Y:S01]  /*0140*/  @!P1 STS [R0], R5 ;  /* 0x0000000500009388 */ /* 0x000fe20000000800 */
[----:B------:R-:W-:Y:S01]  /*0150*/  BAR.SYNC.DEFER_BLOCKING 0x0 ;  /* 0x0000000000007b1d */ /* 0x000fe20000010000 */
[----:B------:R-:W-:-:S05]  /*0160*/  ISETP.GT.U32.AND P1, PT, R6, 0xf, PT ;  /* 0x0000000f0600780c */ /* 0x000fca0003f24070 */
        /* <DEDUP_REMOVED lines=19> */
[----:B------:R-:W-:-:S05]  /*02a0*/  ISETP.NE.AND P1, PT, R6, RZ, PT ;  /* 0x000000ff0600720c */ /* 0x000fca0003f25270 */
[----:B------:R-:W0:Y:S02]  /*02b0*/  @!P0 LDS R2, [R0+0x8] ;  /* 0x0000080000028984 */ /* 0x000e240000000800 */
[----:B0-----:R-:W-:-:S05]  /*02c0*/  @!P0 FADD R5, R5, R2 ;  /* 0x0000000205058221 */ /* 0x001fca0000000000 */
[----:B------:R-:W-:Y:S01]  /*02d0*/  @!P0 STS [R0], R5 ;  /* 0x0000000500008388 */ /* 0x000fe20000000800 */
[----:B------:R-:W-:Y:S06]  /*02e0*/  BAR.SYNC.DEFER_BLOCKING 0x0 ;  /* 0x0000000000007b1d */ /* 0x000fec0000010000 */
[----:B------:R-:W0:Y:S02]  /*02f0*/  @!P1 LDS R2, [UR4+0x4] ;  /* 0x00000404ff029984 */ /* 0x000e240008000800 */
[----:B0-----:R-:W-:-:S05]  /*0300*/  @!P1 FADD R5, R5, R2 ;  /* 0x0000000205059221 */ /* 0x001fca0000000000 */
[----:B------:R0:W-:Y:S01]  /*0310*/  @!P1 STS [UR4], R5 ;  /* 0x00000005ff009988 */ /* 0x0001e20008000804 */
[----:B------:R-:W-:Y:S06]  /*0320*/  BAR.SYNC.DEFER_BLOCKING 0x0 ;  /* 0x0000000000007b1d */ /* 0x000fec0000010000 */
[----:B------:R-:W-:Y:S05]  /*0330*/  @P1 EXIT ;  /* 0x000000000000194d */ /* 0x000fea0003800000 */
[----:B------:R-:W1:Y:S02]  /*0340*/  LDC.64 R2, c[0x0][0x388] ;  /* 0x0000e200ff027b82 */ /* 0x000e640000000a00 */
[----:B-1----:R-:W-:-:S05]  /*0350*/  IMAD.WIDE.U32 R2, R7, 0x4, R2 ;  /* 0x0000000407027825 */ /* 0x002fca00078e0002 */
[----:B------:R-:W-:Y:S01]  /*0360*/  STG.E desc[UR6][R2.64], R5 ;  /* 0x0000000502007986 */ /* 0x000fe2000c101906 */
[----:B------:R-:W-:Y:S05]  /*0370*/  EXIT ;  /* 0x000000000000794d */ /* 0x000fea0003800000 */
.L_x_0:
[----:B------:R-:W-:-:S00]  /*0380*/  BRA `(.L_x_0) ;  /* 0xfffffffc00fc7947 */ /* 0x000fc0000383ffff */
[----:B------:R-:W-:-:S00]  /*0390*/  NOP ;  /* 0x0000000000007918 */ /* 0x000fc00000000000 */
        /* <DEDUP_REMOVED lines=14> */
.L_x_1:


//--------------------- .nv.shared.reduce_float   --------------------------
	.section	.nv.shared.reduce_float,"aw",@nobits
	.sectionflags	@""
	.align	16
	.zero		1024


//--------------------- .nv.shared.reserved.0     --------------------------
	.section	.nv.shared.reserved.0,"aw",@nobits
	.weak		__nv_reservedSMEM_offset_0_alias
	.size		__nv_reservedSMEM_offset_0_alias, 0, 64
	.other		__nv_reservedSMEM_offset_0_alias,@"STO_CUDA_RESERVED_SHARED STV_DEFAULT"
__nv_reservedSMEM_offset_0_alias:
	.zero		0
	.zero		64


//--------------------- .nv.constant0.reduce_float --------------------------
	.section	.nv.constant0.reduce_float,"a",@progbits
	.sectionflags	@""
	.align	4
.nv.constant0.reduce_float:
	.zero		920


//--------------------- SYMBOLS --------------------------

	.type		.nv.reservedSmem.offset0,@object
	.size		.nv.reservedSmem.offset0,0x4
	.type		.nv.reservedSmem.cap,@object
	.size		.nv.reservedSmem.cap,0x4
